//
// Generated by NVIDIA NVVM Compiler
//
// Compiler Build ID: CL-36424714
// Cuda compilation tools, release 13.0, V13.0.88
// Based on NVVM 20.0.0
//

.version 9.0
.target sm_100
.address_size 64

	// .globl	_Z18convert_z2c_kernelPK7double2P6float2i

.visible .entry _Z18convert_z2c_kernelPK7double2P6float2i(
	.param .u64 .ptr .align 1 _Z18convert_z2c_kernelPK7double2P6float2i_param_0,
	.param .u64 .ptr .align 1 _Z18convert_z2c_kernelPK7double2P6float2i_param_1,
	.param .u32 _Z18convert_z2c_kernelPK7double2P6float2i_param_2
)
{
	.reg .pred 	%p<2>;
	.reg .b32 	%r<6>;
	.reg .b32 	%f<3>;
	.reg .b64 	%rd<9>;
	.reg .b64 	%fd<3>;

	ld.param.u64 	%rd1, [_Z18convert_z2c_kernelPK7double2P6float2i_param_0];
	ld.param.u64 	%rd2, [_Z18convert_z2c_kernelPK7double2P6float2i_param_1];
	ld.param.u32 	%r2, [_Z18convert_z2c_kernelPK7double2P6float2i_param_2];
	mov.u32 	%r3, %ctaid.x;
	mov.u32 	%r4, %ntid.x;
	mov.u32 	%r5, %tid.x;
	mad.lo.s32 	%r1, %r3, %r4, %r5;
	setp.ge.s32 	%p1, %r1, %r2;
	@%p1 bra 	$L__BB0_2;
	cvta.to.global.u64 	%rd3, %rd1;
	cvta.to.global.u64 	%rd4, %rd2;
	mul.wide.s32 	%rd5, %r1, 16;
	add.s64 	%rd6, %rd3, %rd5;
	ld.global.nc.v2.f64 	{%fd1, %fd2}, [%rd6];
	cvt.rn.f32.f64 	%f1, %fd1;
	cvt.rn.f32.f64 	%f2, %fd2;
	mul.wide.s32 	%rd7, %r1, 8;
	add.s64 	%rd8, %rd4, %rd7;
	st.global.v2.f32 	[%rd8], {%f1, %f2};
$L__BB0_2:
	ret;

}
	// .globl	_Z18convert_c2z_kernelPK6float2P7double2i
.visible .entry _Z18convert_c2z_kernelPK6float2P7double2i(
	.param .u64 .ptr .align 1 _Z18convert_c2z_kernelPK6float2P7double2i_param_0,
	.param .u64 .ptr .align 1 _Z18convert_c2z_kernelPK6float2P7double2i_param_1,
	.param .u32 _Z18convert_c2z_kernelPK6float2P7double2i_param_2
)
{
	.reg .pred 	%p<2>;
	.reg .b32 	%r<6>;
	.reg .b32 	%f<3>;
	.reg .b64 	%rd<9>;
	.reg .b64 	%fd<3>;

	ld.param.u64 	%rd1, [_Z18convert_c2z_kernelPK6float2P7double2i_param_0];
	ld.param.u64 	%rd2, [_Z18convert_c2z_kernelPK6float2P7double2i_param_1];
	ld.param.u32 	%r2, [_Z18convert_c2z_kernelPK6float2P7double2i_param_2];
	mov.u32 	%r3, %ctaid.x;
	mov.u32 	%r4, %ntid.x;
	mov.u32 	%r5, %tid.x;
	mad.lo.s32 	%r1, %r3, %r4, %r5;
	setp.ge.s32 	%p1, %r1, %r2;
	@%p1 bra 	$L__BB1_2;
	cvta.to.global.u64 	%rd3, %rd1;
	cvta.to.global.u64 	%rd4, %rd2;
	mul.wide.s32 	%rd5, %r1, 8;
	add.s64 	%rd6, %rd3, %rd5;
	ld.global.nc.v2.f32 	{%f1, %f2}, [%rd6];
	cvt.f64.f32 	%fd1, %f1;
	cvt.f64.f32 	%fd2, %f2;
	mul.wide.s32 	%rd7, %r1, 16;
	add.s64 	%rd8, %rd4, %rd7;
	st.global.v2.f64 	[%rd8], {%fd1, %fd2};
$L__BB1_2:
	ret;

}
	// .globl	_Z23compute_residual_kernelPK7double2S1_S1_PS_ii
.visible .entry _Z23compute_residual_kernelPK7double2S1_S1_PS_ii(
	.param .u64 .ptr .align 1 _Z23compute_residual_kernelPK7double2S1_S1_PS_ii_param_0,
	.param .u64 .ptr .align 1 _Z23compute_residual_kernelPK7double2S1_S1_PS_ii_param_1,
	.param .u64 .ptr .align 1 _Z23compute_residual_kernelPK7double2S1_S1_PS_ii_param_2,
	.param .u64 .ptr .align 1 _Z23compute_residual_kernelPK7double2S1_S1_PS_ii_param_3,
	.param .u32 _Z23compute_residual_kernelPK7double2S1_S1_PS_ii_param_4,
	.param .u32 _Z23compute_residual_kernelPK7double2S1_S1_PS_ii_param_5
)
{
	.reg .pred 	%p<13>;
	.reg .b32 	%r<37>;
	.reg .b64 	%rd<64>;
	.reg .b64 	%fd<208>;

	ld.param.u64 	%rd15, [_Z23compute_residual_kernelPK7double2S1_S1_PS_ii_param_0];
	ld.param.u64 	%rd16, [_Z23compute_residual_kernelPK7double2S1_S1_PS_ii_param_1];
	ld.param.u32 	%r17, [_Z23compute_residual_kernelPK7double2S1_S1_PS_ii_param_4];
	ld.param.u32 	%r18, [_Z23compute_residual_kernelPK7double2S1_S1_PS_ii_param_5];
	cvta.to.global.u64 	%rd1, %rd16;
	cvta.to.global.u64 	%rd2, %rd15;
	mov.u32 	%r19, %ctaid.x;
	mov.u32 	%r20, %ntid.x;
	mov.u32 	%r21, %tid.x;
	mad.lo.s32 	%r1, %r19, %r20, %r21;
	mov.u32 	%r2, %ctaid.y;
	setp.ge.s32 	%p1, %r1, %r17;
	setp.ge.s32 	%p2, %r2, %r18;
	or.pred  	%p3, %p1, %p2;
	@%p3 bra 	$L__BB2_14;
	setp.lt.s32 	%p4, %r17, 1;
	mov.f64 	%fd206, 0d0000000000000000;
	mov.f64 	%fd207, %fd206;
	@%p4 bra 	$L__BB2_13;
	mul.lo.s32 	%r3, %r17, %r2;
	and.b32  	%r4, %r17, 7;
	setp.lt.u32 	%p5, %r17, 8;
	mov.f64 	%fd207, 0d0000000000000000;
	mov.b32 	%r35, 0;
	mov.f64 	%fd206, %fd207;
	@%p5 bra 	$L__BB2_5;
	and.b32  	%r35, %r17, 2147483640;
	neg.s32 	%r33, %r35;
	mul.wide.u32 	%rd3, %r17, 112;
	mul.wide.u32 	%rd4, %r17, 96;
	mul.wide.u32 	%rd5, %r17, 80;
	mul.wide.u32 	%rd6, %r17, 64;
	mul.wide.u32 	%rd7, %r17, 48;
	mul.wide.u32 	%rd8, %r17, 32;
	mul.wide.u32 	%rd17, %r3, 16;
	add.s64 	%rd18, %rd17, %rd1;
	add.s64 	%rd63, %rd18, 64;
	mul.wide.u32 	%rd10, %r17, 16;
	mov.f64 	%fd207, 0d0000000000000000;
	mov.u32 	%r32, %r1;
$L__BB2_4:
	.pragma "nounroll";
	mul.wide.s32 	%rd19, %r32, 16;
	add.s64 	%rd20, %rd2, %rd19;
	ld.global.nc.v2.f64 	{%fd29, %fd30}, [%rd20];
	ld.global.nc.v2.f64 	{%fd31, %fd32}, [%rd63+-64];
	mul.f64 	%fd33, %fd29, %fd31;
	mul.f64 	%fd34, %fd30, %fd32;
	sub.f64 	%fd35, %fd33, %fd34;
	add.f64 	%fd36, %fd206, %fd35;
	mul.f64 	%fd37, %fd29, %fd32;
	fma.rn.f64 	%fd38, %fd30, %fd31, %fd37;
	add.f64 	%fd39, %fd207, %fd38;
	add.s64 	%rd21, %rd20, %rd10;
	ld.global.nc.v2.f64 	{%fd40, %fd41}, [%rd21];
	ld.global.nc.v2.f64 	{%fd42, %fd43}, [%rd63+-48];
	mul.f64 	%fd44, %fd40, %fd42;
	mul.f64 	%fd45, %fd41, %fd43;
	sub.f64 	%fd46, %fd44, %fd45;
	add.f64 	%fd47, %fd36, %fd46;
	mul.f64 	%fd48, %fd40, %fd43;
	fma.rn.f64 	%fd49, %fd41, %fd42, %fd48;
	add.f64 	%fd50, %fd39, %fd49;
	add.s64 	%rd22, %rd20, %rd8;
	ld.global.nc.v2.f64 	{%fd51, %fd52}, [%rd22];
	ld.global.nc.v2.f64 	{%fd53, %fd54}, [%rd63+-32];
	mul.f64 	%fd55, %fd51, %fd53;
	mul.f64 	%fd56, %fd52, %fd54;
	sub.f64 	%fd57, %fd55, %fd56;
	add.f64 	%fd58, %fd47, %fd57;
	mul.f64 	%fd59, %fd51, %fd54;
	fma.rn.f64 	%fd60, %fd52, %fd53, %fd59;
	add.f64 	%fd61, %fd50, %fd60;
	add.s64 	%rd23, %rd20, %rd7;
	ld.global.nc.v2.f64 	{%fd62, %fd63}, [%rd23];
	ld.global.nc.v2.f64 	{%fd64, %fd65}, [%rd63+-16];
	mul.f64 	%fd66, %fd62, %fd64;
	mul.f64 	%fd67, %fd63, %fd65;
	sub.f64 	%fd68, %fd66, %fd67;
	add.f64 	%fd69, %fd58, %fd68;
	mul.f64 	%fd70, %fd62, %fd65;
	fma.rn.f64 	%fd71, %fd63, %fd64, %fd70;
	add.f64 	%fd72, %fd61, %fd71;
	add.s64 	%rd24, %rd20, %rd6;
	ld.global.nc.v2.f64 	{%fd73, %fd74}, [%rd24];
	ld.global.nc.v2.f64 	{%fd75, %fd76}, [%rd63];
	mul.f64 	%fd77, %fd73, %fd75;
	mul.f64 	%fd78, %fd74, %fd76;
	sub.f64 	%fd79, %fd77, %fd78;
	add.f64 	%fd80, %fd69, %fd79;
	mul.f64 	%fd81, %fd73, %fd76;
	fma.rn.f64 	%fd82, %fd74, %fd75, %fd81;
	add.f64 	%fd83, %fd72, %fd82;
	add.s64 	%rd25, %rd20, %rd5;
	ld.global.nc.v2.f64 	{%fd84, %fd85}, [%rd25];
	ld.global.nc.v2.f64 	{%fd86, %fd87}, [%rd63+16];
	mul.f64 	%fd88, %fd84, %fd86;
	mul.f64 	%fd89, %fd85, %fd87;
	sub.f64 	%fd90, %fd88, %fd89;
	add.f64 	%fd91, %fd80, %fd90;
	mul.f64 	%fd92, %fd84, %fd87;
	fma.rn.f64 	%fd93, %fd85, %fd86, %fd92;
	add.f64 	%fd94, %fd83, %fd93;
	add.s64 	%rd26, %rd20, %rd4;
	ld.global.nc.v2.f64 	{%fd95, %fd96}, [%rd26];
	ld.global.nc.v2.f64 	{%fd97, %fd98}, [%rd63+32];
	mul.f64 	%fd99, %fd95, %fd97;
	mul.f64 	%fd100, %fd96, %fd98;
	sub.f64 	%fd101, %fd99, %fd100;
	add.f64 	%fd102, %fd91, %fd101;
	mul.f64 	%fd103, %fd95, %fd98;
	fma.rn.f64 	%fd104, %fd96, %fd97, %fd103;
	add.f64 	%fd105, %fd94, %fd104;
	add.s64 	%rd27, %rd20, %rd3;
	ld.global.nc.v2.f64 	{%fd106, %fd107}, [%rd27];
	ld.global.nc.v2.f64 	{%fd108, %fd109}, [%rd63+48];
	mul.f64 	%fd110, %fd106, %fd108;
	mul.f64 	%fd111, %fd107, %fd109;
	sub.f64 	%fd112, %fd110, %fd111;
	add.f64 	%fd206, %fd102, %fd112;
	mul.f64 	%fd113, %fd106, %fd109;
	fma.rn.f64 	%fd114, %fd107, %fd108, %fd113;
	add.f64 	%fd207, %fd105, %fd114;
	add.s32 	%r33, %r33, 8;
	shl.b32 	%r23, %r17, 3;
	add.s32 	%r32, %r32, %r23;
	add.s64 	%rd63, %rd63, 128;
	setp.ne.s32 	%p6, %r33, 0;
	@%p6 bra 	$L__BB2_4;
$L__BB2_5:
	setp.eq.s32 	%p7, %r4, 0;
	@%p7 bra 	$L__BB2_13;
	and.b32  	%r12, %r17, 3;
	setp.lt.u32 	%p8, %r4, 4;
	@%p8 bra 	$L__BB2_8;
	mad.lo.s32 	%r24, %r35, %r17, %r1;
	mul.wide.s32 	%rd28, %r24, 16;
	add.s64 	%rd29, %rd2, %rd28;
	ld.global.nc.v2.f64 	{%fd116, %fd117}, [%rd29];
	add.s32 	%r25, %r35, %r3;
	mul.wide.u32 	%rd30, %r25, 16;
	add.s64 	%rd31, %rd1, %rd30;
	ld.global.nc.v2.f64 	{%fd118, %fd119}, [%rd31];
	mul.f64 	%fd120, %fd116, %fd118;
	mul.f64 	%fd121, %fd117, %fd119;
	sub.f64 	%fd122, %fd120, %fd121;
	add.f64 	%fd123, %fd206, %fd122;
	mul.f64 	%fd124, %fd116, %fd119;
	fma.rn.f64 	%fd125, %fd117, %fd118, %fd124;
	add.f64 	%fd126, %fd207, %fd125;
	mul.wide.u32 	%rd32, %r17, 16;
	add.s64 	%rd33, %rd29, %rd32;
	ld.global.nc.v2.f64 	{%fd127, %fd128}, [%rd33];
	cvt.u64.u32 	%rd34, %r3;
	cvt.u64.u32 	%rd35, %r35;
	add.s64 	%rd36, %rd35, %rd34;
	shl.b64 	%rd37, %rd36, 4;
	add.s64 	%rd38, %rd1, %rd37;
	ld.global.nc.v2.f64 	{%fd129, %fd130}, [%rd38+16];
	mul.f64 	%fd131, %fd127, %fd129;
	mul.f64 	%fd132, %fd128, %fd130;
	sub.f64 	%fd133, %fd131, %fd132;
	add.f64 	%fd134, %fd123, %fd133;
	mul.f64 	%fd135, %fd127, %fd130;
	fma.rn.f64 	%fd136, %fd128, %fd129, %fd135;
	add.f64 	%fd137, %fd126, %fd136;
	add.s64 	%rd39, %rd33, %rd32;
	ld.global.nc.v2.f64 	{%fd138, %fd139}, [%rd39];
	ld.global.nc.v2.f64 	{%fd140, %fd141}, [%rd38+32];
	mul.f64 	%fd142, %fd138, %fd140;
	mul.f64 	%fd143, %fd139, %fd141;
	sub.f64 	%fd144, %fd142, %fd143;
	add.f64 	%fd145, %fd134, %fd144;
	mul.f64 	%fd146, %fd138, %fd141;
	fma.rn.f64 	%fd147, %fd139, %fd140, %fd146;
	add.f64 	%fd148, %fd137, %fd147;
	add.s64 	%rd40, %rd39, %rd32;
	ld.global.nc.v2.f64 	{%fd149, %fd150}, [%rd40];
	ld.global.nc.v2.f64 	{%fd151, %fd152}, [%rd38+48];
	mul.f64 	%fd153, %fd149, %fd151;
	mul.f64 	%fd154, %fd150, %fd152;
	sub.f64 	%fd155, %fd153, %fd154;
	add.f64 	%fd206, %fd145, %fd155;
	mul.f64 	%fd156, %fd149, %fd152;
	fma.rn.f64 	%fd157, %fd150, %fd151, %fd156;
	add.f64 	%fd207, %fd148, %fd157;
	add.s32 	%r35, %r35, 4;
$L__BB2_8:
	setp.eq.s32 	%p9, %r12, 0;
	@%p9 bra 	$L__BB2_13;
	setp.eq.s32 	%p10, %r12, 1;
	@%p10 bra 	$L__BB2_11;
	mad.lo.s32 	%r26, %r35, %r17, %r1;
	mul.wide.s32 	%rd41, %r26, 16;
	add.s64 	%rd42, %rd2, %rd41;
	ld.global.nc.v2.f64 	{%fd159, %fd160}, [%rd42];
	add.s32 	%r27, %r35, %r3;
	mul.wide.u32 	%rd43, %r27, 16;
	add.s64 	%rd44, %rd1, %rd43;
	ld.global.nc.v2.f64 	{%fd161, %fd162}, [%rd44];
	mul.f64 	%fd163, %fd159, %fd161;
	mul.f64 	%fd164, %fd160, %fd162;
	sub.f64 	%fd165, %fd163, %fd164;
	add.f64 	%fd166, %fd206, %fd165;
	mul.f64 	%fd167, %fd159, %fd162;
	fma.rn.f64 	%fd168, %fd160, %fd161, %fd167;
	add.f64 	%fd169, %fd207, %fd168;
	mul.wide.u32 	%rd45, %r17, 16;
	add.s64 	%rd46, %rd42, %rd45;
	ld.global.nc.v2.f64 	{%fd170, %fd171}, [%rd46];
	cvt.u64.u32 	%rd47, %r3;
	cvt.u64.u32 	%rd48, %r35;
	add.s64 	%rd49, %rd48, %rd47;
	shl.b64 	%rd50, %rd49, 4;
	add.s64 	%rd51, %rd1, %rd50;
	ld.global.nc.v2.f64 	{%fd172, %fd173}, [%rd51+16];
	mul.f64 	%fd174, %fd170, %fd172;
	mul.f64 	%fd175, %fd171, %fd173;
	sub.f64 	%fd176, %fd174, %fd175;
	add.f64 	%fd206, %fd166, %fd176;
	mul.f64 	%fd177, %fd170, %fd173;
	fma.rn.f64 	%fd178, %fd171, %fd172, %fd177;
	add.f64 	%fd207, %fd169, %fd178;
	add.s32 	%r35, %r35, 2;
$L__BB2_11:
	and.b32  	%r28, %r17, 1;
	setp.eq.b32 	%p11, %r28, 1;
	not.pred 	%p12, %p11;
	@%p12 bra 	$L__BB2_13;
	mad.lo.s32 	%r29, %r35, %r17, %r1;
	mul.wide.s32 	%rd52, %r29, 16;
	add.s64 	%rd53, %rd2, %rd52;
	ld.global.nc.v2.f64 	{%fd179, %fd180}, [%rd53];
	add.s32 	%r30, %r35, %r3;
	mul.wide.u32 	%rd54, %r30, 16;
	add.s64 	%rd55, %rd1, %rd54;
	ld.global.nc.v2.f64 	{%fd181, %fd182}, [%rd55];
	mul.f64 	%fd183, %fd179, %fd181;
	mul.f64 	%fd184, %fd180, %fd182;
	sub.f64 	%fd185, %fd183, %fd184;
	add.f64 	%fd206, %fd206, %fd185;
	mul.f64 	%fd186, %fd179, %fd182;
	fma.rn.f64 	%fd187, %fd180, %fd181, %fd186;
	add.f64 	%fd207, %fd207, %fd187;
$L__BB2_13:
	ld.param.u64 	%rd62, [_Z23compute_residual_kernelPK7double2S1_S1_PS_ii_param_3];
	ld.param.u64 	%rd61, [_Z23compute_residual_kernelPK7double2S1_S1_PS_ii_param_2];
	mad.lo.s32 	%r31, %r17, %r2, %r1;
	cvta.to.global.u64 	%rd56, %rd61;
	mul.wide.s32 	%rd57, %r31, 16;
	add.s64 	%rd58, %rd56, %rd57;
	ld.global.nc.v2.f64 	{%fd188, %fd189}, [%rd58];
	sub.f64 	%fd190, %fd188, %fd206;
	cvta.to.global.u64 	%rd59, %rd62;
	add.s64 	%rd60, %rd59, %rd57;
	sub.f64 	%fd191, %fd189, %fd207;
	st.global.v2.f64 	[%rd60], {%fd190, %fd191};
$L__BB2_14:
	ret;

}
	// .globl	_Z21add_correction_kernelP7double2PK6float2i
.visible .entry _Z21add_correction_kernelP7double2PK6float2i(
	.param .u64 .ptr .align 1 _Z21add_correction_kernelP7double2PK6float2i_param_0,
	.param .u64 .ptr .align 1 _Z21add_correction_kernelP7double2PK6float2i_param_1,
	.param .u32 _Z21add_correction_kernelP7double2PK6float2i_param_2
)
{
	.reg .pred 	%p<2>;
	.reg .b32 	%r<6>;
	.reg .b32 	%f<3>;
	.reg .b64 	%rd<9>;
	.reg .b64 	%fd<7>;

	ld.param.u64 	%rd1, [_Z21add_correction_kernelP7double2PK6float2i_param_0];
	ld.param.u64 	%rd2, [_Z21add_correction_kernelP7double2PK6float2i_param_1];
	ld.param.u32 	%r2, [_Z21add_correction_kernelP7double2PK6float2i_param_2];
	mov.u32 	%r3, %ctaid.x;
	mov.u32 	%r4, %ntid.x;
	mov.u32 	%r5, %tid.x;
	mad.lo.s32 	%r1, %r3, %r4, %r5;
	setp.ge.s32 	%p1, %r1, %r2;
	@%p1 bra 	$L__BB3_2;
	cvta.to.global.u64 	%rd3, %rd2;
	cvta.to.global.u64 	%rd4, %rd1;
	mul.wide.s32 	%rd5, %r1, 8;
	add.s64 	%rd6, %rd3, %rd5;
	ld.global.nc.v2.f32 	{%f1, %f2}, [%rd6];
	cvt.f64.f32 	%fd1, %f1;
	mul.wide.s32 	%rd7, %r1, 16;
	add.s64 	%rd8, %rd4, %rd7;
	ld.global.v2.f64 	{%fd2, %fd3}, [%rd8];
	add.f64 	%fd4, %fd2, %fd1;
	cvt.f64.f32 	%fd5, %f2;
	add.f64 	%fd6, %fd3, %fd5;
	st.global.v2.f64 	[%rd8], {%fd4, %fd6};
$L__BB3_2:
	ret;

}


// ===== COMPILED SASS (sm_100) =====

	.target	sm_100

	.elftype	@"ET_EXEC"


//--------------------- .note.nv.tkinfo           --------------------------
	.section	.note.nv.tkinfo,"",@"SHT_NOTE"
	.sectionflags	@"SHF_NOTE_NV_TKINFO"
	.tkinfo
        /*0018*/ 	.word	0x00000002
        /*0030*/ 	.string	""
        /*0030*/ 	.string	"ptxas"
        /*0030*/ 	.string	"Cuda compilation tools, release 13.0, V13.0.88"
        /*0030*/ 	.string	"Build cuda_13.0.r13.0/compiler.36424714_0"
        /*0030*/ 	.string	"-arch sm_100 -m 64 "



//--------------------- .note.nv.cuinfo           --------------------------
	.section	.note.nv.cuinfo,"",@"SHT_NOTE"
	.sectionflags	@"SHF_NOTE_NV_CUINFO"
        /*0018*/ 	.short	0x0002
        /*001a*/ 	.short	0x0064
        /*001c*/ 	.short	0x0082
	.zero		2


//--------------------- .nv.info                  --------------------------
	.section	.nv.info,"",@"SHT_CUDA_INFO"
	.align	4


	//----- nvinfo : EIATTR_REGCOUNT
	.align		4
        /*0000*/ 	.byte	0x04, 0x2f
        /*0002*/ 	.short	(.L_1 - .L_0)
	.align		4
.L_0:
        /*0004*/ 	.word	index@(_Z18convert_z2c_kernelPK7double2P6float2i)
        /*0008*/ 	.word	0x00000010


	//----- nvinfo : EIATTR_FRAME_SIZE
	.align		4
.L_1:
        /*000c*/ 	.byte	0x04, 0x11
        /*000e*/ 	.short	(.L_3 - .L_2)
	.align		4
.L_2:
        /*0010*/ 	.word	index@(_Z18convert_z2c_kernelPK7double2P6float2i)
        /*0014*/ 	.word	0x00000000


	//----- nvinfo : EIATTR_REGCOUNT
	.align		4
.L_3:
        /*0018*/ 	.byte	0x04, 0x2f
        /*001a*/ 	.short	(.L_5 - .L_4)
	.align		4
.L_4:
        /*001c*/ 	.word	index@(_Z18convert_c2z_kernelPK6float2P7double2i)
        /*0020*/ 	.word	0x0000000e


	//----- nvinfo : EIATTR_FRAME_SIZE
	.align		4
.L_5:
        /*0024*/ 	.byte	0x04, 0x11
        /*0026*/ 	.short	(.L_7 - .L_6)
	.align		4
.L_6:
        /*0028*/ 	.word	index@(_Z18convert_c2z_kernelPK6float2P7double2i)
        /*002c*/ 	.word	0x00000000


	//----- nvinfo : EIATTR_REGCOUNT
	.align		4
.L_7:
        /*0030*/ 	.byte	0x04, 0x2f
        /*0032*/ 	.short	(.L_9 - .L_8)
	.align		4
.L_8:
        /*0034*/ 	.word	index@(_Z23compute_residual_kernelPK7double2S1_S1_PS_ii)
        /*0038*/ 	.word	0x00000020


	//----- nvinfo : EIATTR_FRAME_SIZE
	.align		4
.L_9:
        /*003c*/ 	.byte	0x04, 0x11
        /*003e*/ 	.short	(.L_11 - .L_10)
	.align		4
.L_10:
        /*0040*/ 	.word	index@(_Z23compute_residual_kernelPK7double2S1_S1_PS_ii)
        /*0044*/ 	.word	0x00000000


	//----- nvinfo : EIATTR_REGCOUNT
	.align		4
.L_11:
        /*0048*/ 	.byte	0x04, 0x2f
        /*004a*/ 	.short	(.L_13 - .L_12)
	.align		4
.L_12:
        /*004c*/ 	.word	index@(_Z21add_correction_kernelP7double2PK6float2i)
        /*0050*/ 	.word	0x00000010


	//----- nvinfo : EIATTR_FRAME_SIZE
	.align		4
.L_13:
        /*0054*/ 	.byte	0x04, 0x11
        /*0056*/ 	.short	(.L_15 - .L_14)
	.align		4
.L_14:
        /*0058*/ 	.word	index@(_Z21add_correction_kernelP7double2PK6float2i)
        /*005c*/ 	.word	0x00000000


	//----- nvinfo : EIATTR_MIN_STACK_SIZE
	.align		4
.L_15:
        /*0060*/ 	.byte	0x04, 0x12
        /*0062*/ 	.short	(.L_17 - .L_16)
	.align		4
.L_16:
        /*0064*/ 	.word	index@(_Z21add_correction_kernelP7double2PK6float2i)
        /*0068*/ 	.word	0x00000000


	//----- nvinfo : EIATTR_MIN_STACK_SIZE
	.align		4
.L_17:
        /*006c*/ 	.byte	0x04, 0x12
        /*006e*/ 	.short	(.L_19 - .L_18)
	.align		4
.L_18:
        /*0070*/ 	.word	index@(_Z23compute_residual_kernelPK7double2S1_S1_PS_ii)
        /*0074*/ 	.word	0x00000000


	//----- nvinfo : EIATTR_MIN_STACK_SIZE
	.align		4
.L_19:
        /*0078*/ 	.byte	0x04, 0x12
        /*007a*/ 	.short	(.L_21 - .L_20)
	.align		4
.L_20:
        /*007c*/ 	.word	index@(_Z18convert_c2z_kernelPK6float2P7double2i)
        /*0080*/ 	.word	0x00000000


	//----- nvinfo : EIATTR_MIN_STACK_SIZE
	.align		4
.L_21:
        /*0084*/ 	.byte	0x04, 0x12
        /*0086*/ 	.short	(.L_23 - .L_22)
	.align		4
.L_22:
        /*0088*/ 	.word	index@(_Z18convert_z2c_kernelPK7double2P6float2i)
        /*008c*/ 	.word	0x00000000
.L_23:


//--------------------- .nv.compat                --------------------------
	.section	.nv.compat,"",@"SHT_CUDA_COMPAT_INFO"
	.align	4
        /*0000*/ 	.byte	0x02, 0x09, 0x00, 0x00, 0x02, 0x02, 0x01, 0x00, 0x02, 0x05, 0x05, 0x00, 0x03, 0x07, 0x01, 0x01
        /*0010*/ 	.byte	0x02, 0x03, 0x00, 0x00, 0x02, 0x06, 0x01, 0x00, 0x04, 0x0b, 0x08, 0x00, 0x01, 0x00, 0x00, 0x00
        /*0020*/ 	.byte	0x00, 0x00, 0x00, 0x00


//--------------------- .nv.info._Z21add_correction_kernelP7double2PK6float2i --------------------------
	.section	.nv.info._Z21add_correction_kernelP7double2PK6float2i,"",@"SHT_CUDA_INFO"
	.sectionflags	@""
	.align	4


	//----- nvinfo : EIATTR_CUDA_API_VERSION
	.align		4
        /*0000*/ 	.byte	0x04, 0x37
        /*0002*/ 	.short	(.L_25 - .L_24)
.L_24:
        /*0004*/ 	.word	0x00000082


	//----- nvinfo : EIATTR_KPARAM_INFO
	.align		4
.L_25:
        /*0008*/ 	.byte	0x04, 0x17
        /*000a*/ 	.short	(.L_27 - .L_26)
.L_26:
        /*000c*/ 	.word	0x00000000
        /*0010*/ 	.short	0x0002
        /*0012*/ 	.short	0x0010
        /*0014*/ 	.byte	0x00, 0xf0, 0x11, 0x00


	//----- nvinfo : EIATTR_KPARAM_INFO
	.align		4
.L_27:
        /*0018*/ 	.byte	0x04, 0x17
        /*001a*/ 	.short	(.L_29 - .L_28)
.L_28:
        /*001c*/ 	.word	0x00000000
        /*0020*/ 	.short	0x0001
        /*0022*/ 	.short	0x0008
        /*0024*/ 	.byte	0x00, 0xf5, 0x21, 0x00


	//----- nvinfo : EIATTR_KPARAM_INFO
	.align		4
.L_29:
        /*0028*/ 	.byte	0x04, 0x17
        /*002a*/ 	.short	(.L_31 - .L_30)
.L_30:
        /*002c*/ 	.word	0x00000000
        /*0030*/ 	.short	0x0000
        /*0032*/ 	.short	0x0000
        /*0034*/ 	.byte	0x00, 0xf5, 0x21, 0x00


	//----- nvinfo : EIATTR_SPARSE_MMA_MASK
	.align		4
.L_31:
        /*0038*/ 	.byte	0x03, 0x50
        /*003a*/ 	.short	0x0000


	//----- nvinfo : EIATTR_MAXREG_COUNT
	.align		4
        /*003c*/ 	.byte	0x03, 0x1b
        /*003e*/ 	.short	0x00ff


	//----- nvinfo : EIATTR_MERCURY_ISA_VERSION
	.align		4
        /*0040*/ 	.byte	0x03, 0x5f
        /*0042*/ 	.short	0x0101


	//----- nvinfo : EIATTR_VRC_CTA_INIT_COUNT
	.align		4
        /*0044*/ 	.byte	0x02, 0x4a
	.zero		1
	.zero		1


	//----- nvinfo : EIATTR_EXIT_INSTR_OFFSETS
	.align		4
        /*0048*/ 	.byte	0x04, 0x1c
        /*004a*/ 	.short	(.L_33 - .L_32)


	//   ....[0]....
.L_32:
        /*004c*/ 	.word	0x00000070


	//   ....[1]....
        /*0050*/ 	.word	0x00000140


	//----- nvinfo : EIATTR_CBANK_PARAM_SIZE
	.align		4
.L_33:
        /*0054*/ 	.byte	0x03, 0x19
        /*0056*/ 	.short	0x0014


	//----- nvinfo : EIATTR_PARAM_CBANK
	.align		4
        /*0058*/ 	.byte	0x04, 0x0a
        /*005a*/ 	.short	(.L_35 - .L_34)
	.align		4
.L_34:
        /*005c*/ 	.word	index@(.nv.constant0._Z21add_correction_kernelP7double2PK6float2i)
        /*0060*/ 	.short	0x0380
        /*0062*/ 	.short	0x0014


	//----- nvinfo : EIATTR_SW_WAR
	.align		4
.L_35:
        /*0064*/ 	.byte	0x04, 0x36
        /*0066*/ 	.short	(.L_37 - .L_36)
.L_36:
        /*0068*/ 	.word	0x00000008
.L_37:


//--------------------- .nv.info._Z23compute_residual_kernelPK7double2S1_S1_PS_ii --------------------------
	.section	.nv.info._Z23compute_residual_kernelPK7double2S1_S1_PS_ii,"",@"SHT_CUDA_INFO"
	.sectionflags	@""
	.align	4


	//----- nvinfo : EIATTR_CUDA_API_VERSION
	.align		4
        /*0000*/ 	.byte	0x04, 0x37
        /*0002*/ 	.short	(.L_39 - .L_38)
.L_38:
        /*0004*/ 	.word	0x00000082


	//----- nvinfo : EIATTR_KPARAM_INFO
	.align		4
.L_39:
        /*0008*/ 	.byte	0x04, 0x17
        /*000a*/ 	.short	(.L_41 - .L_40)
.L_40:
        /*000c*/ 	.word	0x00000000
        /*0010*/ 	.short	0x0005
        /*0012*/ 	.short	0x0024
        /*0014*/ 	.byte	0x00, 0xf0, 0x11, 0x00


	//----- nvinfo : EIATTR_KPARAM_INFO
	.align		4
.L_41:
        /*0018*/ 	.byte	0x04, 0x17
        /*001a*/ 	.short	(.L_43 - .L_42)
.L_42:
        /*001c*/ 	.word	0x00000000
        /*0020*/ 	.short	0x0004
        /*0022*/ 	.short	0x0020
        /*0024*/ 	.byte	0x00, 0xf0, 0x11, 0x00


	//----- nvinfo : EIATTR_KPARAM_INFO
	.align		4
.L_43:
        /*0028*/ 	.byte	0x04, 0x17
        /*002a*/ 	.short	(.L_45 - .L_44)
.L_44:
        /*002c*/ 	.word	0x00000000
        /*0030*/ 	.short	0x0003
        /*0032*/ 	.short	0x0018
        /*0034*/ 	.byte	0x00, 0xf5, 0x21, 0x00


	//----- nvinfo : EIATTR_KPARAM_INFO
	.align		4
.L_45:
        /*0038*/ 	.byte	0x04, 0x17
        /*003a*/ 	.short	(.L_47 - .L_46)
.L_46:
        /*003c*/ 	.word	0x00000000
        /*0040*/ 	.short	0x0002
        /*0042*/ 	.short	0x0010
        /*0044*/ 	.byte	0x00, 0xf5, 0x21, 0x00


	//----- nvinfo : EIATTR_KPARAM_INFO
	.align		4
.L_47:
        /*0048*/ 	.byte	0x04, 0x17
        /*004a*/ 	.short	(.L_49 - .L_48)
.L_48:
        /*004c*/ 	.word	0x00000000
        /*0050*/ 	.short	0x0001
        /*0052*/ 	.short	0x0008
        /*0054*/ 	.byte	0x00, 0xf5, 0x21, 0x00


	//----- nvinfo : EIATTR_KPARAM_INFO
	.align		4
.L_49:
        /*0058*/ 	.byte	0x04, 0x17
        /*005a*/ 	.short	(.L_51 - .L_50)
.L_50:
        /*005c*/ 	.word	0x00000000
        /*0060*/ 	.short	0x0000
        /*0062*/ 	.short	0x0000
        /*0064*/ 	.byte	0x00, 0xf5, 0x21, 0x00


	//----- nvinfo : EIATTR_SPARSE_MMA_MASK
	.align		4
.L_51:
        /*0068*/ 	.byte	0x03, 0x50
        /*006a*/ 	.short	0x0000


	//----- nvinfo : EIATTR_MAXREG_COUNT
	.align		4
        /*006c*/ 	.byte	0x03, 0x1b
        /*006e*/ 	.short	0x00ff


	//----- nvinfo : EIATTR_MERCURY_ISA_VERSION
	.align		4
        /*0070*/ 	.byte	0x03, 0x5f
        /*0072*/ 	.short	0x0101


	//----- nvinfo : EIATTR_VRC_CTA_INIT_COUNT
	.align		4
        /*0074*/ 	.byte	0x02, 0x4a
	.zero		1
	.zero		1


	//----- nvinfo : EIATTR_EXIT_INSTR_OFFSETS
	.align		4
        /*0078*/ 	.byte	0x04, 0x1c
        /*007a*/ 	.short	(.L_53 - .L_52)


	//   ....[0]....
.L_52:
        /*007c*/ 	.word	0x00000090


	//   ....[1]....
        /*0080*/ 	.word	0x00000dc0


	//----- nvinfo : EIATTR_CBANK_PARAM_SIZE
	.align		4
.L_53:
        /*0084*/ 	.byte	0x03, 0x19
        /*0086*/ 	.short	0x0028


	//----- nvinfo : EIATTR_PARAM_CBANK
	.align		4
        /*0088*/ 	.byte	0x04, 0x0a
        /*008a*/ 	.short	(.L_55 - .L_54)
	.align		4
.L_54:
        /*008c*/ 	.word	index@(.nv.constant0._Z23compute_residual_kernelPK7double2S1_S1_PS_ii)
        /*0090*/ 	.short	0x0380
        /*0092*/ 	.short	0x0028


	//----- nvinfo : EIATTR_SW_WAR
	.align		4
.L_55:
        /*0094*/ 	.byte	0x04, 0x36
        /*0096*/ 	.short	(.L_57 - .L_56)
.L_56:
        /*0098*/ 	.word	0x00000008
.L_57:


//--------------------- .nv.info._Z18convert_c2z_kernelPK6float2P7double2i --------------------------
	.section	.nv.info._Z18convert_c2z_kernelPK6float2P7double2i,"",@"SHT_CUDA_INFO"
	.sectionflags	@""
	.align	4


	//----- nvinfo : EIATTR_CUDA_API_VERSION
	.align		4
        /*0000*/ 	.byte	0x04, 0x37
        /*0002*/ 	.short	(.L_59 - .L_58)
.L_58:
        /*0004*/ 	.word	0x00000082


	//----- nvinfo : EIATTR_KPARAM_INFO
	.align		4
.L_59:
        /*0008*/ 	.byte	0x04, 0x17
        /*000a*/ 	.short	(.L_61 - .L_60)
.L_60:
        /*000c*/ 	.word	0x00000000
        /*0010*/ 	.short	0x0002
        /*0012*/ 	.short	0x0010
        /*0014*/ 	.byte	0x00, 0xf0, 0x11, 0x00


	//----- nvinfo : EIATTR_KPARAM_INFO
	.align		4
.L_61:
        /*0018*/ 	.byte	0x04, 0x17
        /*001a*/ 	.short	(.L_63 - .L_62)
.L_62:
        /*001c*/ 	.word	0x00000000
        /*0020*/ 	.short	0x0001
        /*0022*/ 	.short	0x0008
        /*0024*/ 	.byte	0x00, 0xf5, 0x21, 0x00


	//----- nvinfo : EIATTR_KPARAM_INFO
	.align		4
.L_63:
        /*0028*/ 	.byte	0x04, 0x17
        /*002a*/ 	.short	(.L_65 - .L_64)
.L_64:
        /*002c*/ 	.word	0x00000000
        /*0030*/ 	.short	0x0000
        /*0032*/ 	.short	0x0000
        /*0034*/ 	.byte	0x00, 0xf5, 0x21, 0x00


	//----- nvinfo : EIATTR_SPARSE_MMA_MASK
	.align		4
.L_65:
        /*0038*/ 	.byte	0x03, 0x50
        /*003a*/ 	.short	0x0000


	//----- nvinfo : EIATTR_MAXREG_COUNT
	.align		4
        /*003c*/ 	.byte	0x03, 0x1b
        /*003e*/ 	.short	0x00ff


	//----- nvinfo : EIATTR_MERCURY_ISA_VERSION
	.align		4
        /*0040*/ 	.byte	0x03, 0x5f
        /*0042*/ 	.short	0x0101


	//----- nvinfo : EIATTR_VRC_CTA_INIT_COUNT
	.align		4
        /*0044*/ 	.byte	0x02, 0x4a
	.zero		1
	.zero		1


	//----- nvinfo : EIATTR_EXIT_INSTR_OFFSETS
	.align		4
        /*0048*/ 	.byte	0x04, 0x1c
        /*004a*/ 	.short	(.L_67 - .L_66)


	//   ....[0]....
.L_66:
        /*004c*/ 	.word	0x00000070


	//   ....[1]....
        /*0050*/ 	.word	0x00000110


	//----- nvinfo : EIATTR_CBANK_PARAM_SIZE
	.align		4
.L_67:
        /*0054*/ 	.byte	0x03, 0x19
        /*0056*/ 	.short	0x0014


	//----- nvinfo : EIATTR_PARAM_CBANK
	.align		4
        /*0058*/ 	.byte	0x04, 0x0a
        /*005a*/ 	.short	(.L_69 - .L_68)
	.align		4
.L_68:
        /*005c*/ 	.word	index@(.nv.constant0._Z18convert_c2z_kernelPK6float2P7double2i)
        /*0060*/ 	.short	0x0380
        /*0062*/ 	.short	0x0014


	//----- nvinfo : EIATTR_SW_WAR
	.align		4
.L_69:
        /*0064*/ 	.byte	0x04, 0x36
        /*0066*/ 	.short	(.L_71 - .L_70)
.L_70:
        /*0068*/ 	.word	0x00000008
.L_71:


//--------------------- .nv.info._Z18convert_z2c_kernelPK7double2P6float2i --------------------------
	.section	.nv.info._Z18convert_z2c_kernelPK7double2P6float2i,"",@"SHT_CUDA_INFO"
	.sectionflags	@""
	.align	4


	//----- nvinfo : EIATTR_CUDA_API_VERSION
	.align		4
        /*0000*/ 	.byte	0x04, 0x37
        /*0002*/ 	.short	(.L_73 - .L_72)
.L_72:
        /*0004*/ 	.word	0x00000082


	//----- nvinfo : EIATTR_KPARAM_INFO
	.align		4
.L_73:
        /*0008*/ 	.byte	0x04, 0x17
        /*000a*/ 	.short	(.L_75 - .L_74)
.L_74:
        /*000c*/ 	.word	0x00000000
        /*0010*/ 	.short	0x0002
        /*0012*/ 	.short	0x0010
        /*0014*/ 	.byte	0x00, 0xf0, 0x11, 0x00


	//----- nvinfo : EIATTR_KPARAM_INFO
	.align		4
.L_75:
        /*0018*/ 	.byte	0x04, 0x17
        /*001a*/ 	.short	(.L_77 - .L_76)
.L_76:
        /*001c*/ 	.word	0x00000000
        /*0020*/ 	.short	0x0001
        /*0022*/ 	.short	0x0008
        /*0024*/ 	.byte	0x00, 0xf5, 0x21, 0x00


	//----- nvinfo : EIATTR_KPARAM_INFO
	.align		4
.L_77:
        /*0028*/ 	.byte	0x04, 0x17
        /*002a*/ 	.short	(.L_79 - .L_78)
.L_78:
        /*002c*/ 	.word	0x00000000
        /*0030*/ 	.short	0x0000
        /*0032*/ 	.short	0x0000
        /*0034*/ 	.byte	0x00, 0xf5, 0x21, 0x00


	//----- nvinfo : EIATTR_SPARSE_MMA_MASK
	.align		4
.L_79:
        /*0038*/ 	.byte	0x03, 0x50
        /*003a*/ 	.short	0x0000


	//----- nvinfo : EIATTR_MAXREG_COUNT
	.align		4
        /*003c*/ 	.byte	0x03, 0x1b
        /*003e*/ 	.short	0x00ff


	//----- nvinfo : EIATTR_MERCURY_ISA_VERSION
	.align		4
        /*0040*/ 	.byte	0x03, 0x5f
        /*0042*/ 	.short	0x0101


	//----- nvinfo : EIATTR_VRC_CTA_INIT_COUNT
	.align		4
        /*0044*/ 	.byte	0x02, 0x4a
	.zero		1
	.zero		1


	//----- nvinfo : EIATTR_EXIT_INSTR_OFFSETS
	.align		4
        /*0048*/ 	.byte	0x04, 0x1c
        /*004a*/ 	.short	(.L_81 - .L_80)


	//   ....[0]....
.L_80:
        /*004c*/ 	.word	0x00000070


	//   ....[1]....
        /*0050*/ 	.word	0x00000110


	//----- nvinfo : EIATTR_CBANK_PARAM_SIZE
	.align		4
.L_81:
        /*0054*/ 	.byte	0x03, 0x19
        /*0056*/ 	.short	0x0014


	//----- nvinfo : EIATTR_PARAM_CBANK
	.align		4
        /*0058*/ 	.byte	0x04, 0x0a
        /*005a*/ 	.short	(.L_83 - .L_82)
	.align		4
.L_82:
        /*005c*/ 	.word	index@(.nv.constant0._Z18convert_z2c_kernelPK7double2P6float2i)
        /*0060*/ 	.short	0x0380
        /*0062*/ 	.short	0x0014


	//----- nvinfo : EIATTR_SW_WAR
	.align		4
.L_83:
        /*0064*/ 	.byte	0x04, 0x36
        /*0066*/ 	.short	(.L_85 - .L_84)
.L_84:
        /*0068*/ 	.word	0x00000008
.L_85:


//--------------------- .nv.callgraph             --------------------------
	.section	.nv.callgraph,"",@"SHT_CUDA_CALLGRAPH"
	.align	4
	.sectionentsize	8
	.align		4
        /*0000*/ 	.word	0x00000000
	.align		4
        /*0004*/ 	.word	0xffffffff
	.align		4
        /*0008*/ 	.word	0x00000000
	.align		4
        /*000c*/ 	.word	0xfffffffe
	.align		4
        /*0010*/ 	.word	0x00000000
	.align		4
        /*0014*/ 	.word	0xfffffffd
	.align		4
        /*0018*/ 	.word	0x00000000
	.align		4
        /*001c*/ 	.word	0xfffffffc


//--------------------- .text._Z21add_correction_kernelP7double2PK6float2i --------------------------
	.section	.text._Z21add_correction_kernelP7double2PK6float2i,"ax",@progbits
	.align	128
        .global         _Z21add_correction_kernelP7double2PK6float2i
        .type           _Z21add_correction_kernelP7double2PK6float2i,@function
        .size           _Z21add_correction_kernelP7double2PK6float2i,(.L_x_9 - _Z21add_correction_kernelP7double2PK6float2i)
        .other          _Z21add_correction_kernelP7double2PK6float2i,@"STO_CUDA_ENTRY STV_DEFAULT"
_Z21add_correction_kernelP7double2PK6float2i:
.text._Z21add_correction_kernelP7double2PK6float2i:
[----:B------:R-:W-:Y:S01]  /*0000*/  LDC R1, c[0x0][0x37c] ;  /* 0x0000df00ff017b82 */ /* 0x000fe20000000800 */
[----:B------:R-:W0:Y:S07]  /*0010*/  S2R R0, SR_TID.X ;  /* 0x0000000000007919 */ /* 0x000e2e0000002100 */
[----:B------:R-:W0:Y:S01]  /*0020*/  S2UR UR4, SR_CTAID.X ;  /* 0x00000000000479c3 */ /* 0x000e220000002500 */
[----:B------:R-:W1:Y:S07]  /*0030*/  LDCU UR5, c[0x0][0x390] ;  /* 0x00007200ff0577ac */ /* 0x000e6e0008000800 */
[----:B------:R-:W0:Y:S02]  /*0040*/  LDC R5, c[0x0][0x360] ;  /* 0x0000d800ff057b82 */ /* 0x000e240000000800 */
[----:B0-----:R-:W-:-:S05]  /*0050*/  IMAD R5, R5, UR4, R0 ;  /* 0x0000000405057c24 */ /* 0x001fca000f8e0200 */
[----:B-1----:R-:W-:-:S13]  /*0060*/  ISETP.GE.AND P0, PT, R5, UR5, PT ;  /* 0x0000000505007c0c */ /* 0x002fda000bf06270 */
[----:B------:R-:W-:Y:S05]  /*0070*/  @P0 EXIT ;  /* 0x000000000000094d */ /* 0x000fea0003800000 */
[----:B------:R-:W0:Y:S01]  /*0080*/  LDC.64 R2, c[0x0][0x388] ;  /* 0x0000e200ff027b82 */ /* 0x000e220000000a00 */
[----:B------:R-:W1:Y:S07]  /*0090*/  LDCU.64 UR4, c[0x0][0x358] ;  /* 0x00006b00ff0477ac */ /* 0x000e6e0008000a00 */
[----:B------:R-:W2:Y:S01]  /*00a0*/  LDC.64 R6, c[0x0][0x380] ;  /* 0x0000e000ff067b82 */ /* 0x000ea20000000a00 */
[----:B0-----:R-:W-:-:S06]  /*00b0*/  IMAD.WIDE R2, R5, 0x8, R2 ;  /* 0x0000000805027825 */ /* 0x001fcc00078e0202 */
[----:B-1----:R-:W3:Y:S01]  /*00c0*/  LDG.E.64.CONSTANT R2, desc[UR4][R2.64] ;  /* 0x0000000402027981 */ /* 0x002ee2000c1e9b00 */
[----:B--2---:R-:W-:-:S05]  /*00d0*/  IMAD.WIDE R6, R5, 0x10, R6 ;  /* 0x0000001005067825 */ /* 0x004fca00078e0206 */
[----:B------:R-:W2:Y:S01]  /*00e0*/  LDG.E.128 R8, desc[UR4][R6.64] ;  /* 0x0000000406087981 */ /* 0x000ea2000c1e1d00 */
[----:B---3--:R-:W2:Y:S08]  /*00f0*/  F2F.F64.F32 R4, R2 ;  /* 0x0000000200047310 */ /* 0x008eb00000201800 */
[----:B------:R-:W0:Y:S01]  /*0100*/  F2F.F64.F32 R12, R3 ;  /* 0x00000003000c7310 */ /* 0x000e220000201800 */
[----:B--2---:R-:W-:-:S02]  /*0110*/  DADD R8, R4, R8 ;  /* 0x0000000004087229 */ /* 0x004fc40000000008 */
[----:B0-----:R-:W-:-:S07]  /*0120*/  DADD R10, R10, R12 ;  /* 0x000000000a0a7229 */ /* 0x001fce000000000c */
[----:B------:R-:W-:Y:S01]  /*0130*/  STG.E.128 desc[UR4][R6.64], R8 ;  /* 0x0000000806007986 */ /* 0x000fe2000c101d04 */
[----:B------:R-:W-:Y:S05]  /*0140*/  EXIT ;  /* 0x000000000000794d */ /* 0x000fea0003800000 */
.L_x_0:
[----:B------:R-:W-:-:S00]  /*0150*/  BRA `(.L_x_0) ;  /* 0xfffffffc00fc7947 */ /* 0x000fc0000383ffff */
[----:B------:R-:W-:-:S00]  /*0160*/  NOP ;  /* 0x0000000000007918 */ /* 0x000fc00000000000 */
        /* <DEDUP_REMOVED lines=9> */
.L_x_9:


//--------------------- .text._Z23compute_residual_kernelPK7double2S1_S1_PS_ii --------------------------
	.section	.text._Z23compute_residual_kernelPK7double2S1_S1_PS_ii,"ax",@progbits
	.align	128
        .global         _Z23compute_residual_kernelPK7double2S1_S1_PS_ii
        .type           _Z23compute_residual_kernelPK7double2S1_S1_PS_ii,@function
        .size           _Z23compute_residual_kernelPK7double2S1_S1_PS_ii,(.L_x_10 - _Z23compute_residual_kernelPK7double2S1_S1_PS_ii)
        .other          _Z23compute_residual_kernelPK7double2S1_S1_PS_ii,@"STO_CUDA_ENTRY STV_DEFAULT"
_Z23compute_residual_kernelPK7double2S1_S1_PS_ii:
.text._Z23compute_residual_kernelPK7double2S1_S1_PS_ii:
[----:B------:R-:W-:Y:S01]  /*0000*/  LDC R1, c[0x0][0x37c] ;  /* 0x0000df00ff017b82 */ /* 0x000fe20000000800 */
[----:B------:R-:W0:Y:S07]  /*0010*/  S2R R0, SR_TID.X ;  /* 0x0000000000007919 */ /* 0x000e2e0000002100 */
[----:B------:R-:W0:Y:S08]  /*0020*/  S2UR UR4, SR_CTAID.X ;  /* 0x00000000000479c3 */ /* 0x000e300000002500 */
[----:B------:R-:W0:Y:S08]  /*0030*/  LDC R3, c[0x0][0x360] ;  /* 0x0000d800ff037b82 */ /* 0x000e300000000800 */
[----:B------:R-:W1:Y:S08]  /*0040*/  S2UR UR5, SR_CTAID.Y ;  /* 0x00000000000579c3 */ /* 0x000e700000002600 */
[----:B------:R-:W1:Y:S01]  /*0050*/  LDC.64 R4, c[0x0][0x3a0] ;  /* 0x0000e800ff047b82 */ /* 0x000e620000000a00 */
[----:B0-----:R-:W-:Y:S01]  /*0060*/  IMAD R3, R3, UR4, R0 ;  /* 0x0000000403037c24 */ /* 0x001fe2000f8e0200 */
[----:B-1----:R-:W-:-:S04]  /*0070*/  ISETP.LE.AND P0, PT, R5, UR5, PT ;  /* 0x0000000505007c0c */ /* 0x002fc8000bf03270 */
[----:B------:R-:W-:-:S13]  /*0080*/  ISETP.GE.OR P0, PT, R3, R4, P0 ;  /* 0x000000040300720c */ /* 0x000fda0000706670 */
[----:B------:R-:W-:Y:S05]  /*0090*/  @P0 EXIT ;  /* 0x000000000000094d */ /* 0x000fea0003800000 */
[----:B------:R-:W-:Y:S01]  /*00a0*/  ISETP.GE.AND P0, PT, R4, 0x1, PT ;  /* 0x000000010400780c */ /* 0x000fe20003f06270 */
[----:B------:R-:W0:Y:S01]  /*00b0*/  LDCU.64 UR6, c[0x0][0x358] ;  /* 0x00006b00ff0677ac */ /* 0x000e220008000a00 */
[----:B------:R-:W-:Y:S02]  /*00c0*/  CS2R R28, SRZ ;  /* 0x00000000001c7805 */ /* 0x000fe4000001ff00 */
[----:B------:R-:W-:-:S09]  /*00d0*/  CS2R R26, SRZ ;  /* 0x00000000001a7805 */ /* 0x000fd2000001ff00 */
[----:B------:R-:W-:Y:S05]  /*00e0*/  @!P0 BRA `(.L_x_1) ;  /* 0x0000000c00108947 */ /* 0x000fea0003800000 */
[C---:B------:R-:W-:Y:S01]  /*00f0*/  ISETP.GE.U32.AND P1, PT, R4.reuse, 0x8, PT ;  /* 0x000000080400780c */ /* 0x040fe20003f26070 */
[C---:B------:R-:W-:Y:S01]  /*0100*/  IMAD R5, R4.reuse, UR5, RZ ;  /* 0x0000000504057c24 */ /* 0x040fe2000f8e02ff */
[----:B------:R-:W-:Y:S01]  /*0110*/  LOP3.LUT R6, R4, 0x7, RZ, 0xc0, !PT ;  /* 0x0000000704067812 */ /* 0x000fe200078ec0ff */
[----:B------:R-:W-:Y:S01]  /*0120*/  IMAD.MOV.U32 R0, RZ, RZ, RZ ;  /* 0x000000ffff007224 */ /* 0x000fe200078e00ff */
[----:B------:R-:W-:Y:S02]  /*0130*/  CS2R R26, SRZ ;  /* 0x00000000001a7805 */ /* 0x000fe4000001ff00 */
[----:B------:R-:W-:Y:S02]  /*0140*/  CS2R R28, SRZ ;  /* 0x00000000001c7805 */ /* 0x000fe4000001ff00 */
[----:B------:R-:W-:-:S05]  /*0150*/  ISETP.NE.AND P0, PT, R6, RZ, PT ;  /* 0x000000ff0600720c */ /* 0x000fca0003f05270 */
[----:B------:R-:W-:Y:S08]  /*0160*/  @!P1 BRA `(.L_x_2) ;  /* 0x00000004005c9947 */ /* 0x000ff00003800000 */
[----:B------:R-:W1:Y:S01]  /*0170*/  LDC.64 R8, c[0x0][0x388] ;  /* 0x0000e200ff087b82 */ /* 0x000e620000000a00 */
[----:B------:R-:W-:Y:S01]  /*0180*/  LOP3.LUT R0, R4, 0x7ffffff8, RZ, 0xc0, !PT ;  /* 0x7ffffff804007812 */ /* 0x000fe200078ec0ff */
[----:B------:R-:W-:Y:S01]  /*0190*/  IMAD.MOV.U32 R7, RZ, RZ, R3 ;  /* 0x000000ffff077224 */ /* 0x000fe200078e0003 */
[----:B------:R-:W-:-:S03]  /*01a0*/  CS2R R26, SRZ ;  /* 0x00000000001a7805 */ /* 0x000fc6000001ff00 */
[----:B------:R-:W-:Y:S02]  /*01b0*/  IMAD.MOV R2, RZ, RZ, -R0 ;  /* 0x000000ffff027224 */ /* 0x000fe400078e0a00 */
[----:B-1----:R-:W-:-:S03]  /*01c0*/  IMAD.WIDE.U32 R8, R5, 0x10, R8 ;  /* 0x0000001005087825 */ /* 0x002fc600078e0008 */
[----:B------:R-:W-:-:S04]  /*01d0*/  IADD3 R24, P1, PT, R8, 0x40, RZ ;  /* 0x0000004008187810 */ /* 0x000fc80007f3e0ff */
[----:B------:R-:W-:-:S09]  /*01e0*/  IADD3.X R25, PT, PT, RZ, R9, RZ, P1, !PT ;  /* 0x00000009ff197210 */ /* 0x000fd20000ffe4ff */
.L_x_3:
[----:B------:R-:W1:Y:S01]  /*01f0*/  LDC.64 R16, c[0x0][0x380] ;  /* 0x0000e000ff107b82 */ /* 0x000e620000000a00 */
[----:B0-----:R-:W2:Y:S01]  /*0200*/  LDG.E.128.CONSTANT R8, desc[UR6][R24.64+-0x40] ;  /* 0xffffc00618087981 */ /* 0x001ea2000c1e9d00 */
[----:B-1----:R-:W-:-:S05]  /*0210*/  IMAD.WIDE R16, R7, 0x10, R16 ;  /* 0x0000001007107825 */ /* 0x002fca00078e0210 */
[----:B------:R-:W2:Y:S01]  /*0220*/  LDG.E.128.CONSTANT R12, desc[UR6][R16.64] ;  /* 0x00000006100c7981 */ /* 0x000ea2000c1e9d00 */
[----:B------:R-:W-:Y:S01]  /*0230*/  IMAD.WIDE.U32 R22, R4, 0x10, R16 ;  /* 0x0000001004167825 */ /* 0x000fe200078e0010 */
[-C--:B--2---:R-:W-:Y:S02]  /*0240*/  DMUL R18, R14, R10.reuse ;  /* 0x0000000a0e127228 */ /* 0x084fe40000000000 */
[----:B------:R-:W-:-:S06]  /*0250*/  DMUL R20, R12, R10 ;  /* 0x0000000a0c147228 */ /* 0x000fcc0000000000 */
[-C--:B------:R-:W-:Y:S02]  /*0260*/  DFMA R18, R12, R8.reuse, -R18 ;  /* 0x000000080c12722b */ /* 0x080fe40000000812 */
[----:B------:R-:W-:Y:S01]  /*0270*/  DFMA R20, R14, R8, R20 ;  /* 0x000000080e14722b */ /* 0x000fe20000000014 */
[----:B------:R-:W2:Y:S04]  /*0280*/  LDG.E.128.CONSTANT R8, desc[UR6][R22.64] ;  /* 0x0000000616087981 */ /* 0x000ea8000c1e9d00 */
[----:B------:R-:W2:Y:S01]  /*0290*/  LDG.E.128.CONSTANT R12, desc[UR6][R24.64+-0x30] ;  /* 0xffffd006180c7981 */ /* 0x000ea2000c1e9d00 */
[----:B------:R-:W-:Y:S02]  /*02a0*/  DADD R28, R18, R28 ;  /* 0x00000000121c7229 */ /* 0x000fe4000000001c */
[----:B------:R-:W-:-:S02]  /*02b0*/  DADD R26, R20, R26 ;  /* 0x00000000141a7229 */ /* 0x000fc4000000001a */
[-C--:B--2---:R-:W-:Y:S02]  /*02c0*/  DMUL R18, R10, R14.reuse ;  /* 0x0000000e0a127228 */ /* 0x084fe40000000000 */
[----:B------:R-:W-:-:S06]  /*02d0*/  DMUL R20, R8, R14 ;  /* 0x0000000e08147228 */ /* 0x000fcc0000000000 */
[-C--:B------:R-:W-:Y:S01]  /*02e0*/  DFMA R18, R8, R12.reuse, -R18 ;  /* 0x0000000c0812722b */ /* 0x080fe20000000812 */
[C-C-:B------:R-:W-:Y:S01]  /*02f0*/  IMAD.WIDE.U32 R8, R4.reuse, 0x20, R16.reuse ;  /* 0x0000002004087825 */ /* 0x140fe200078e0010 */
[----:B------:R-:W-:Y:S01]  /*0300*/  DFMA R20, R10, R12, R20 ;  /* 0x0000000c0a14722b */ /* 0x000fe20000000014 */
[----:B------:R-:W2:Y:S04]  /*0310*/  LDG.E.128.CONSTANT R12, desc[UR6][R24.64+-0x20] ;  /* 0xffffe006180c7981 */ /* 0x000ea8000c1e9d00 */
[----:B------:R-:W2:Y:S01]  /*0320*/  LDG.E.128.CONSTANT R8, desc[UR6][R8.64] ;  /* 0x0000000608087981 */ /* 0x000ea2000c1e9d00 */
[----:B------:R-:W-:Y:S02]  /*0330*/  DADD R28, R28, R18 ;  /* 0x000000001c1c7229 */ /* 0x000fe40000000012 */
[----:B------:R-:W-:Y:S01]  /*0340*/  DADD R26, R26, R20 ;  /* 0x000000001a1a7229 */ /* 0x000fe20000000014 */
[----:B------:R-:W-:Y:S01]  /*0350*/  IMAD.WIDE.U32 R22, R4, 0x30, R16 ;  /* 0x0000003004167825 */ /* 0x000fe200078e0010 */
[----:B--2---:R-:W-:-:S02]  /*0360*/  DMUL R18, R10, R14 ;  /* 0x0000000e0a127228 */ /* 0x004fc40000000000 */
        /* <DEDUP_REMOVED lines=32> */
[----:B------:R-:W-:Y:S01]  /*0570*/  DADD R28, R28, R18 ;  /* 0x000000001c1c7229 */ /* 0x000fe20000000012 */
[----:B------:R-:W-:Y:S01]  /*0580*/  IMAD.WIDE.U32 R16, R4, 0x70, R16 ;  /* 0x0000007004107825 */ /* 0x000fe200078e0010 */
[----:B------:R-:W-:-:S02]  /*0590*/  DADD R26, R26, R20 ;  /* 0x000000001a1a7229 */ /* 0x000fc40000000014 */
[----:B------:R0:W3:Y:S01]  /*05a0*/  LDG.E.128.CONSTANT R20, desc[UR6][R24.64+0x30] ;  /* 0x0000300618147981 */ /* 0x0000e2000c1e9d00 */
[-C--:B--2---:R-:W-:Y:S02]  /*05b0*/  DMUL R18, R10, R14.reuse ;  /* 0x0000000e0a127228 */ /* 0x084fe40000000000 */
[----:B------:R-:W-:-:S06]  /*05c0*/  DMUL R14, R8, R14 ;  /* 0x0000000e080e7228 */ /* 0x000fcc0000000000 */
[-C--:B------:R-:W-:Y:S02]  /*05d0*/  DFMA R8, R8, R12.reuse, -R18 ;  /* 0x0000000c0808722b */ /* 0x080fe40000000812 */
[----:B------:R-:W3:Y:S01]  /*05e0*/  LDG.E.128.CONSTANT R16, desc[UR6][R16.64] ;  /* 0x0000000610107981 */ /* 0x000ee2000c1e9d00 */
[----:B------:R-:W-:Y:S01]  /*05f0*/  IADD3 R2, PT, PT, R2, 0x8, RZ ;  /* 0x0000000802027810 */ /* 0x000fe20007ffe0ff */
[----:B------:R-:W-:-:S04]  /*0600*/  DFMA R14, R10, R12, R14 ;  /* 0x0000000c0a0e722b */ /* 0x000fc8000000000e */
[----:B------:R-:W-:Y:S01]  /*0610*/  DADD R28, R28, R8 ;  /* 0x000000001c1c7229 */ /* 0x000fe20000000008 */
[----:B------:R-:W-:-:S03]  /*0620*/  ISETP.NE.AND P1, PT, R2, RZ, PT ;  /* 0x000000ff0200720c */ /* 0x000fc60003f25270 */
[----:B------:R-:W-:Y:S01]  /*0630*/  DADD R26, R26, R14 ;  /* 0x000000001a1a7229 */ /* 0x000fe2000000000e */
[----:B0-----:R-:W-:Y:S02]  /*0640*/  IADD3 R24, P2, PT, R24, 0x80, RZ ;  /* 0x0000008018187810 */ /* 0x001fe40007f5e0ff */
[----:B------:R-:W-:-:S03]  /*0650*/  LEA R7, R4, R7, 0x3 ;  /* 0x0000000704077211 */ /* 0x000fc600078e18ff */
[----:B------:R-:W-:Y:S01]  /*0660*/  IMAD.X R25, RZ, RZ, R25, P2 ;  /* 0x000000ffff197224 */ /* 0x000fe200010e0619 */
[-C--:B---3--:R-:W-:Y:S02]  /*0670*/  DMUL R8, R18, R22.reuse ;  /* 0x0000001612087228 */ /* 0x088fe40000000000 */
[----:B------:R-:W-:-:S06]  /*0680*/  DMUL R22, R16, R22 ;  /* 0x0000001610167228 */ /* 0x000fcc0000000000 */
[-C--:B------:R-:W-:Y:S02]  /*0690*/  DFMA R8, R16, R20.reuse, -R8 ;  /* 0x000000141008722b */ /* 0x080fe40000000808 */
[----:B------:R-:W-:-:S06]  /*06a0*/  DFMA R22, R18, R20, R22 ;  /* 0x000000141216722b */ /* 0x000fcc0000000016 */
[----:B------:R-:W-:Y:S02]  /*06b0*/  DADD R28, R28, R8 ;  /* 0x000000001c1c7229 */ /* 0x000fe40000000008 */
[----:B------:R-:W-:Y:S01]  /*06c0*/  DADD R26, R26, R22 ;  /* 0x000000001a1a7229 */ /* 0x000fe20000000016 */
[----:B------:R-:W-:Y:S10]  /*06d0*/  @P1 BRA `(.L_x_3) ;  /* 0xfffffff800c41947 */ /* 0x000ff4000383ffff */
.L_x_2:
[----:B------:R-:W-:Y:S05]  /*06e0*/  @!P0 BRA `(.L_x_1) ;  /* 0x0000000400908947 */ /* 0x000fea0003800000 */
[----:B------:R-:W-:Y:S02]  /*06f0*/  ISETP.GE.U32.AND P1, PT, R6, 0x4, PT ;  /* 0x000000040600780c */ /* 0x000fe40003f26070 */
[----:B------:R-:W-:-:S04]  /*0700*/  LOP3.LUT R2, R4, 0x3, RZ, 0xc0, !PT ;  /* 0x0000000304027812 */ /* 0x000fc800078ec0ff */
[----:B------:R-:W-:-:S07]  /*0710*/  ISETP.NE.AND P0, PT, R2, RZ, PT ;  /* 0x000000ff0200720c */ /* 0x000fce0003f05270 */
[----:B------:R-:W-:Y:S06]  /*0720*/  @!P1 BRA `(.L_x_4) ;  /* 0x0000000000bc9947 */ /* 0x000fec0003800000 */
[----:B------:R-:W1:Y:S01]  /*0730*/  LDC.64 R12, c[0x0][0x388] ;  /* 0x0000e200ff0c7b82 */ /* 0x000e620000000a00 */
[----:B------:R-:W-:Y:S02]  /*0740*/  IMAD.IADD R9, R5, 0x1, R0 ;  /* 0x0000000105097824 */ /* 0x000fe400078e0200 */
[----:B------:R-:W-:-:S05]  /*0750*/  IMAD R7, R0, R4, R3 ;  /* 0x0000000400077224 */ /* 0x000fca00078e0203 */
[----:B------:R-:W2:Y:S01]  /*0760*/  LDC.64 R22, c[0x0][0x380] ;  /* 0x0000e000ff167b82 */ /* 0x000ea20000000a00 */
[----:B-1----:R-:W-:-:S06]  /*0770*/  IMAD.WIDE.U32 R12, R9, 0x10, R12 ;  /* 0x00000010090c7825 */ /* 0x002fcc00078e000c */
[----:B0-----:R-:W3:Y:S01]  /*0780*/  LDG.E.128.CONSTANT R12, desc[UR6][R12.64] ;  /* 0x000000060c0c7981 */ /* 0x001ee2000c1e9d00 */
[----:B--2---:R-:W-:Y:S02]  /*0790*/  IMAD.WIDE R22, R7, 0x10, R22 ;  /* 0x0000001007167825 */ /* 0x004fe400078e0216 */
[----:B------:R-:W0:Y:S03]  /*07a0*/  LDC.64 R6, c[0x0][0x388] ;  /* 0x0000e200ff067b82 */ /* 0x000e260000000a00 */
[----:B------:R-:W3:Y:S01]  /*07b0*/  LDG.E.128.CONSTANT R8, desc[UR6][R22.64] ;  /* 0x0000000616087981 */ /* 0x000ee2000c1e9d00 */
[----:B------:R-:W-:-:S04]  /*07c0*/  IADD3 R20, P1, PT, R5, R0, RZ ;  /* 0x0000000005147210 */ /* 0x000fc80007f3e0ff */
[----:B0-----:R-:W-:Y:S01]  /*07d0*/  LEA R6, P2, R20, R6, 0x4 ;  /* 0x0000000614067211 */ /* 0x001fe200078420ff */
[-C--:B---3--:R-:W-:Y:S02]  /*07e0*/  DMUL R18, R10, R14.reuse ;  /* 0x0000000e0a127228 */ /* 0x088fe40000000000 */
[----:B------:R-:W-:Y:S01]  /*07f0*/  DMUL R16, R8, R14 ;  /* 0x0000000e08107228 */ /* 0x000fe20000000000 */
[----:B------:R-:W-:-:S04]  /*0800*/  IADD3.X R14, PT, PT, RZ, RZ, RZ, P1, !PT ;  /* 0x000000ffff0e7210 */ /* 0x000fc80000ffe4ff */
[----:B------:R-:W-:Y:S01]  /*0810*/  LEA.HI.X R7, R20, R7, R14, 0x4, P2 ;  /* 0x0000000714077211 */ /* 0x000fe200010f240e */
[----:B------:R-:W-:Y:S01]  /*0820*/  IMAD.WIDE.U32 R20, R4, 0x10, R22 ;  /* 0x0000001004147825 */ /* 0x000fe200078e0016 */
[-C--:B------:R-:W-:Y:S02]  /*0830*/  DFMA R18, R8, R12.reuse, -R18 ;  /* 0x0000000c0812722b */ /* 0x080fe40000000812 */
[----:B------:R-:W-:Y:S02]  /*0840*/  DFMA R16, R10, R12, R16 ;  /* 0x0000000c0a10722b */ /* 0x000fe40000000010 */
[----:B------:R0:W2:Y:S04]  /*0850*/  LDG.E.128.CONSTANT R8, desc[UR6][R20.64] ;  /* 0x0000000614087981 */ /* 0x0000a8000c1e9d00 */
[----:B------:R-:W2:Y:S01]  /*0860*/  LDG.E.128.CONSTANT R12, desc[UR6][R6.64+0x10] ;  /* 0x00001006060c7981 */ /* 0x000ea2000c1e9d00 */
[----:B------:R-:W-:-:S02]  /*0870*/  DADD R28, R28, R18 ;  /* 0x000000001c1c7229 */ /* 0x000fc40000000012 */
[----:B------:R-:W-:Y:S01]  /*0880*/  DADD R26, R26, R16 ;  /* 0x000000001a1a7229 */ /* 0x000fe20000000010 */
[----:B------:R-:W-:-:S04]  /*0890*/  IMAD.WIDE.U32 R16, R4, 0x10, R20 ;  /* 0x0000001004107825 */ /* 0x000fc800078e0014 */
[----:B0-----:R-:W-:-:S06]  /*08a0*/  IMAD.WIDE.U32 R20, R4, 0x10, R16 ;  /* 0x0000001004147825 */ /* 0x001fcc00078e0010 */
[----:B------:R-:W3:Y:S01]  /*08b0*/  LDG.E.128.CONSTANT R20, desc[UR6][R20.64] ;  /* 0x0000000614147981 */ /* 0x000ee2000c1e9d00 */
[-C--:B--2---:R-:W-:Y:S02]  /*08c0*/  DMUL R18, R10, R14.reuse ;  /* 0x0000000e0a127228 */ /* 0x084fe40000000000 */
[----:B------:R-:W-:-:S06]  /*08d0*/  DMUL R24, R8, R14 ;  /* 0x0000000e08187228 */ /* 0x000fcc0000000000 */
[-C--:B------:R-:W-:Y:S02]  /*08e0*/  DFMA R18, R8, R12.reuse, -R18 ;  /* 0x0000000c0812722b */ /* 0x080fe40000000812 */
[----:B------:R-:W-:Y:S01]  /*08f0*/  DFMA R24, R10, R12, R24 ;  /* 0x0000000c0a18722b */ /* 0x000fe20000000018 */
[----:B------:R-:W2:Y:S04]  /*0900*/  LDG.E.128.CONSTANT R8, desc[UR6][R16.64] ;  /* 0x0000000610087981 */ /* 0x000ea8000c1e9d00 */
[----:B------:R-:W2:Y:S01]  /*0910*/  LDG.E.128.CONSTANT R12, desc[UR6][R6.64+0x20] ;  /* 0x00002006060c7981 */ /* 0x000ea2000c1e9d00 */
[----:B------:R-:W-:-:S03]  /*0920*/  DADD R28, R28, R18 ;  /* 0x000000001c1c7229 */ /* 0x000fc60000000012 */
[----:B------:R2:W3:Y:S01]  /*0930*/  LDG.E.128.CONSTANT R16, desc[UR6][R6.64+0x30] ;  /* 0x0000300606107981 */ /* 0x0004e2000c1e9d00 */
[----:B------:R-:W-:Y:S01]  /*0940*/  DADD R24, R26, R24 ;  /* 0x000000001a187229 */ /* 0x000fe20000000018 */
[----:B------:R-:W-:Y:S01]  /*0950*/  VIADD R0, R0, 0x4 ;  /* 0x0000000400007836 */ /* 0x000fe20000000000 */
[-C--:B--2---:R-:W-:Y:S02]  /*0960*/  DMUL R6, R10, R14.reuse ;  /* 0x0000000e0a067228 */ /* 0x084fe40000000000 */
[----:B------:R-:W-:-:S06]  /*0970*/  DMUL R14, R8, R14 ;  /* 0x0000000e080e7228 */ /* 0x000fcc0000000000 */
[-C--:B------:R-:W-:Y:S02]  /*0980*/  DFMA R8, R8, R12.reuse, -R6 ;  /* 0x0000000c0808722b */ /* 0x080fe40000000806 */
[----:B------:R-:W-:Y:S02]  /*0990*/  DFMA R14, R10, R12, R14 ;  /* 0x0000000c0a0e722b */ /* 0x000fe4000000000e */
[-C--:B---3--:R-:W-:Y:S02]  /*09a0*/  DMUL R10, R22, R18.reuse ;  /* 0x00000012160a7228 */ /* 0x088fe40000000000 */
[----:B------:R-:W-:Y:S02]  /*09b0*/  DMUL R18, R20, R18 ;  /* 0x0000001214127228 */ /* 0x000fe40000000000 */
[----:B------:R-:W-:Y:S02]  /*09c0*/  DADD R28, R28, R8 ;  /* 0x000000001c1c7229 */ /* 0x000fe40000000008 */
[----:B------:R-:W-:-:S02]  /*09d0*/  DADD R14, R24, R14 ;  /* 0x00000000180e7229 */ /* 0x000fc4000000000e */
[-C--:B------:R-:W-:Y:S02]  /*09e0*/  DFMA R10, R20, R16.reuse, -R10 ;  /* 0x00000010140a722b */ /* 0x080fe4000000080a */
[----:B------:R-:W-:-:S06]  /*09f0*/  DFMA R18, R22, R16, R18 ;  /* 0x000000101612722b */ /* 0x000fcc0000000012 */
[----:B------:R-:W-:Y:S02]  /*0a00*/  DADD R28, R28, R10 ;  /* 0x000000001c1c7229 */ /* 0x000fe4000000000a */
[----:B------:R-:W-:-:S11]  /*0a10*/  DADD R26, R14, R18 ;  /* 0x000000000e1a7229 */ /* 0x000fd60000000012 */
.L_x_4:
[----:B------:R-:W-:Y:S05]  /*0a20*/  @!P0 BRA `(.L_x_1) ;  /* 0x0000000000c08947 */ /* 0x000fea0003800000 */
[----:B------:R-:W-:Y:S02]  /*0a30*/  ISETP.NE.AND P1, PT, R2, 0x1, PT ;  /* 0x000000010200780c */ /* 0x000fe40003f25270 */
[----:B------:R-:W-:-:S04]  /*0a40*/  LOP3.LUT R6, R4, 0x1, RZ, 0xc0, !PT ;  /* 0x0000000104067812 */ /* 0x000fc800078ec0ff */
[----:B------:R-:W-:-:S07]  /*0a50*/  ISETP.NE.U32.AND P0, PT, R6, 0x1, PT ;  /* 0x000000010600780c */ /* 0x000fce0003f05070 */
[----:B------:R-:W-:Y:S06]  /*0a60*/  @!P1 BRA `(.L_x_5) ;  /* 0x0000000000749947 */ /* 0x000fec0003800000 */
[----:B------:R-:W1:Y:S01]  /*0a70*/  LDC.64 R6, c[0x0][0x388] ;  /* 0x0000e200ff067b82 */ /* 0x000e620000000a00 */
[C---:B------:R-:W-:Y:S01]  /*0a80*/  IADD3 R13, PT, PT, R5.reuse, R0, RZ ;  /* 0x00000000050d7210 */ /* 0x040fe20007ffe0ff */
[----:B------:R-:W-:Y:S01]  /*0a90*/  IMAD R9, R0, R4, R3 ;  /* 0x0000000400097224 */ /* 0x000fe200078e0203 */
[----:B------:R-:W-:-:S05]  /*0aa0*/  IADD3 R2, P1, PT, R5, R0, RZ ;  /* 0x0000000005027210 */ /* 0x000fca0007f3e0ff */
[----:B------:R-:W2:Y:S08]  /*0ab0*/  LDC.64 R24, c[0x0][0x380] ;  /* 0x0000e000ff187b82 */ /* 0x000eb00000000a00 */
[----:B------:R-:W3:Y:S01]  /*0ac0*/  LDC.64 R20, c[0x0][0x388] ;  /* 0x0000e200ff147b82 */ /* 0x000ee20000000a00 */
[----:B-1----:R-:W-:-:S04]  /*0ad0*/  IMAD.WIDE.U32 R12, R13, 0x10, R6 ;  /* 0x000000100d0c7825 */ /* 0x002fc800078e0006 */
[----:B------:R-:W-:Y:S02]  /*0ae0*/  IMAD.X R6, RZ, RZ, RZ, P1 ;  /* 0x000000ffff067224 */ /* 0x000fe400008e06ff */
[----:B0-----:R-:W4:Y:S01]  /*0af0*/  LDG.E.128.CONSTANT R12, desc[UR6][R12.64] ;  /* 0x000000060c0c7981 */ /* 0x001f22000c1e9d00 */
[----:B--2---:R-:W-:-:S05]  /*0b00*/  IMAD.WIDE R24, R9, 0x10, R24 ;  /* 0x0000001009187825 */ /* 0x004fca00078e0218 */
[----:B------:R-:W4:Y:S01]  /*0b10*/  LDG.E.128.CONSTANT R8, desc[UR6][R24.64] ;  /* 0x0000000618087981 */ /* 0x000f22000c1e9d00 */
[----:B---3--:R-:W-:Y:S01]  /*0b20*/  LEA R20, P1, R2, R20, 0x4 ;  /* 0x0000001402147211 */ /* 0x008fe200078220ff */
[----:B------:R-:W-:-:S03]  /*0b30*/  IMAD.WIDE.U32 R16, R4, 0x10, R24 ;  /* 0x0000001004107825 */ /* 0x000fc600078e0018 */
[----:B------:R-:W-:-:S03]  /*0b40*/  LEA.HI.X R21, R2, R21, R6, 0x4, P1 ;  /* 0x0000001502157211 */ /* 0x000fc600008f2406 */
[----:B------:R-:W2:Y:S04]  /*0b50*/  LDG.E.128.CONSTANT R16, desc[UR6][R16.64] ;  /* 0x0000000610107981 */ /* 0x000ea8000c1e9d00 */
[----:B------:R-:W2:Y:S01]  /*0b60*/  LDG.E.128.CONSTANT R20, desc[UR6][R20.64+0x10] ;  /* 0x0000100614147981 */ /* 0x000ea2000c1e9d00 */
[----:B------:R-:W-:Y:S01]  /*0b70*/  IADD3 R0, PT, PT, R0, 0x2, RZ ;  /* 0x0000000200007810 */ /* 0x000fe20007ffe0ff */
[-C--:B----4-:R-:W-:Y:S02]  /*0b80*/  DMUL R6, R10, R14.reuse ;  /* 0x0000000e0a067228 */ /* 0x090fe40000000000 */
[----:B------:R-:W-:-:S06]  /*0b90*/  DMUL R14, R8, R14 ;  /* 0x0000000e080e7228 */ /* 0x000fcc0000000000 */
[-C--:B------:R-:W-:Y:S02]  /*0ba0*/  DFMA R6, R8, R12.reuse, -R6 ;  /* 0x0000000c0806722b */ /* 0x080fe40000000806 */
[----:B------:R-:W-:Y:S02]  /*0bb0*/  DFMA R14, R10, R12, R14 ;  /* 0x0000000c0a0e722b */ /* 0x000fe4000000000e */
[-C--:B--2---:R-:W-:Y:S02]  /*0bc0*/  DMUL R8, R18, R22.reuse ;  /* 0x0000001612087228 */ /* 0x084fe40000000000 */
[----:B------:R-:W-:Y:S02]  /*0bd0*/  DMUL R22, R16, R22 ;  /* 0x0000001610167228 */ /* 0x000fe40000000000 */
[----:B------:R-:W-:Y:S02]  /*0be0*/  DADD R6, R28, R6 ;  /* 0x000000001c067229 */ /* 0x000fe40000000006 */
[----:B------:R-:W-:-:S02]  /*0bf0*/  DADD R14, R26, R14 ;  /* 0x000000001a0e7229 */ /* 0x000fc4000000000e */
[-C--:B------:R-:W-:Y:S02]  /*0c00*/  DFMA R8, R16, R20.reuse, -R8 ;  /* 0x000000141008722b */ /* 0x080fe40000000808 */
[----:B------:R-:W-:-:S06]  /*0c10*/  DFMA R22, R18, R20, R22 ;  /* 0x000000141216722b */ /* 0x000fcc0000000016 */
[----:B------:R-:W-:Y:S02]  /*0c20*/  DADD R28, R6, R8 ;  /* 0x00000000061c7229 */ /* 0x000fe40000000008 */
[----:B------:R-:W-:-:S11]  /*0c30*/  DADD R26, R14, R22 ;  /* 0x000000000e1a7229 */ /* 0x000fd60000000016 */
.L_x_5:
[----:B------:R-:W-:Y:S05]  /*0c40*/  @P0 BRA `(.L_x_1) ;  /* 0x0000000000380947 */ /* 0x000fea0003800000 */
[----:B------:R-:W1:Y:S01]  /*0c50*/  LDC.64 R8, c[0x0][0x380] ;  /* 0x0000e000ff087b82 */ /* 0x000e620000000a00 */
[----:B------:R-:W-:Y:S01]  /*0c60*/  IADD3 R7, PT, PT, R5, R0, RZ ;  /* 0x0000000005077210 */ /* 0x000fe20007ffe0ff */
[----:B------:R-:W-:-:S06]  /*0c70*/  IMAD R5, R0, R4, R3 ;  /* 0x0000000400057224 */ /* 0x000fcc00078e0203 */
[----:B------:R-:W2:Y:S01]  /*0c80*/  LDC.64 R12, c[0x0][0x388] ;  /* 0x0000e200ff0c7b82 */ /* 0x000ea20000000a00 */
[----:B-1----:R-:W-:-:S06]  /*0c90*/  IMAD.WIDE R8, R5, 0x10, R8 ;  /* 0x0000001005087825 */ /* 0x002fcc00078e0208 */
[----:B0-----:R-:W3:Y:S01]  /*0ca0*/  LDG.E.128.CONSTANT R8, desc[UR6][R8.64] ;  /* 0x0000000608087981 */ /* 0x001ee2000c1e9d00 */
[----:B--2---:R-:W-:-:S06]  /*0cb0*/  IMAD.WIDE.U32 R12, R7, 0x10, R12 ;  /* 0x00000010070c7825 */ /* 0x004fcc00078e000c */
[----:B------:R-:W3:Y:S02]  /*0cc0*/  LDG.E.128.CONSTANT R12, desc[UR6][R12.64] ;  /* 0x000000060c0c7981 */ /* 0x000ee4000c1e9d00 */
[-C--:B---3--:R-:W-:Y:S02]  /*0cd0*/  DMUL R6, R10, R14.reuse ;  /* 0x0000000e0a067228 */ /* 0x088fe40000000000 */
[----:B------:R-:W-:-:S06]  /*0ce0*/  DMUL R14, R8, R14 ;  /* 0x0000000e080e7228 */ /* 0x000fcc0000000000 */
[-C--:B------:R-:W-:Y:S02]  /*0cf0*/  DFMA R6, R8, R12.reuse, -R6 ;  /* 0x0000000c0806722b */ /* 0x080fe40000000806 */
[----:B------:R-:W-:-:S06]  /*0d00*/  DFMA R14, R10, R12, R14 ;  /* 0x0000000c0a0e722b */ /* 0x000fcc000000000e */
[----:B------:R-:W-:Y:S02]  /*0d10*/  DADD R28, R28, R6 ;  /* 0x000000001c1c7229 */ /* 0x000fe40000000006 */
[----:B------:R-:W-:-:S11]  /*0d20*/  DADD R26, R26, R14 ;  /* 0x000000001a1a7229 */ /* 0x000fd6000000000e */
.L_x_1:
[----:B------:R-:W1:Y:S01]  /*0d30*/  LDC.64 R6, c[0x0][0x390] ;  /* 0x0000e400ff067b82 */ /* 0x000e620000000a00 */
[----:B------:R-:W-:-:S07]  /*0d40*/  IMAD R11, R4, UR5, R3 ;  /* 0x00000005040b7c24 */ /* 0x000fce000f8e0203 */
[----:B------:R-:W2:Y:S01]  /*0d50*/  LDC.64 R8, c[0x0][0x398] ;  /* 0x0000e600ff087b82 */ /* 0x000ea20000000a00 */
[----:B-1----:R-:W-:-:S05]  /*0d60*/  IMAD.WIDE R2, R11, 0x10, R6 ;  /* 0x000000100b027825 */ /* 0x002fca00078e0206 */
[----:B0-----:R-:W3:Y:S01]  /*0d70*/  LDG.E.128.CONSTANT R4, desc[UR6][R2.64] ;  /* 0x0000000602047981 */ /* 0x001ee2000c1e9d00 */
[----:B--2---:R-:W-:Y:S01]  /*0d80*/  IMAD.WIDE R8, R11, 0x10, R8 ;  /* 0x000000100b087825 */ /* 0x004fe200078e0208 */
[----:B---3--:R-:W-:Y:S02]  /*0d90*/  DADD R4, R4, -R28 ;  /* 0x0000000004047229 */ /* 0x008fe4000000081c */
[----:B------:R-:W-:-:S07]  /*0da0*/  DADD R6, R6, -R26 ;  /* 0x0000000006067229 */ /* 0x000fce000000081a */
[----:B------:R-:W-:Y:S01]  /*0db0*/  STG.E.128 desc[UR6][R8.64], R4 ;  /* 0x0000000408007986 */ /* 0x000fe2000c101d06 */
[----:B------:R-:W-:Y:S05]  /*0dc0*/  EXIT ;  /* 0x000000000000794d */ /* 0x000fea0003800000 */
.L_x_6:
        /* <DEDUP_REMOVED lines=11> */
.L_x_10:


//--------------------- .text._Z18convert_c2z_kernelPK6float2P7double2i --------------------------
	.section	.text._Z18convert_c2z_kernelPK6float2P7double2i,"ax",@progbits
	.align	128
        .global         _Z18convert_c2z_kernelPK6float2P7double2i
        .type           _Z18convert_c2z_kernelPK6float2P7double2i,@function
        .size           _Z18convert_c2z_kernelPK6float2P7double2i,(.L_x_11 - _Z18convert_c2z_kernelPK6float2P7double2i)
        .other          _Z18convert_c2z_kernelPK6float2P7double2i,@"STO_CUDA_ENTRY STV_DEFAULT"
_Z18convert_c2z_kernelPK6float2P7double2i:
.text._Z18convert_c2z_kernelPK6float2P7double2i:
        /* <DEDUP_REMOVED lines=13> */
[----:B--2---:R-:W-:Y:S01]  /*00d0*/  IMAD.WIDE R8, R11, 0x10, R8 ;  /* 0x000000100b087825 */ /* 0x004fe200078e0208 */
[----:B---3--:R-:W-:Y:S08]  /*00e0*/  F2F.F64.F32 R4, R2 ;  /* 0x0000000200047310 */ /* 0x008ff00000201800 */
[----:B------:R-:W0:Y:S02]  /*00f0*/  F2F.F64.F32 R6, R3 ;  /* 0x0000000300067310 */ /* 0x000e240000201800 */
[----:B0-----:R-:W-:Y:S01]  /*0100*/  STG.E.128 desc[UR4][R8.64], R4 ;  /* 0x0000000408007986 */ /* 0x001fe2000c101d04 */
[----:B------:R-:W-:Y:S05]  /*0110*/  EXIT ;  /* 0x000000000000794d */ /* 0x000fea0003800000 */
.L_x_7:
        /* <DEDUP_REMOVED lines=14> */
.L_x_11:


//--------------------- .text._Z18convert_z2c_kernelPK7double2P6float2i --------------------------
	.section	.text._Z18convert_z2c_kernelPK7double2P6float2i,"ax",@progbits
	.align	128
        .global         _Z18convert_z2c_kernelPK7double2P6float2i
        .type           _Z18convert_z2c_kernelPK7double2P6float2i,@function
        .size           _Z18convert_z2c_kernelPK7double2P6float2i,(.L_x_12 - _Z18convert_z2c_kernelPK7double2P6float2i)
        .other          _Z18convert_z2c_kernelPK7double2P6float2i,@"STO_CUDA_ENTRY STV_DEFAULT"
_Z18convert_z2c_kernelPK7double2P6float2i:
.text._Z18convert_z2c_kernelPK7double2P6float2i:
        /* <DEDUP_REMOVED lines=11> */
[----:B0-----:R-:W-:-:S05]  /*00b0*/  IMAD.WIDE R2, R11, 0x10, R2 ;  /* 0x000000100b027825 */ /* 0x001fca00078e0202 */
[----:B-1----:R-:W3:Y:S01]  /*00c0*/  LDG.E.128.CONSTANT R4, desc[UR4][R2.64] ;  /* 0x0000000402047981 */ /* 0x002ee2000c1e9d00 */
[----:B--2---:R-:W-:Y:S01]  /*00d0*/  IMAD.WIDE R8, R11, 0x8, R8 ;  /* 0x000000080b087825 */ /* 0x004fe200078e0208 */
[----:B---3--:R-:W-:Y:S08]  /*00e0*/  F2F.F32.F64 R12, R4 ;  /* 0x00000004000c7310 */ /* 0x008ff00000301000 */
[----:B------:R-:W0:Y:S02]  /*00f0*/  F2F.F32.F64 R13, R6 ;  /* 0x00000006000d7310 */ /* 0x000e240000301000 */
[----:B0-----:R-:W-:Y:S01]  /*0100*/  STG.E.64 desc[UR4][R8.64], R12 ;  /* 0x0000000c08007986 */ /* 0x001fe2000c101b04 */
[----:B------:R-:W-:Y:S05]  /*0110*/  EXIT ;  /* 0x000000000000794d */ /* 0x000fea0003800000 */
.L_x_8:
        /* <DEDUP_REMOVED lines=14> */
.L_x_12:


//--------------------- .nv.shared.reserved.0     --------------------------
	.section	.nv.shared.reserved.0,"aw",@nobits
	.weak		__nv_reservedSMEM_offset_0_alias
	.size		__nv_reservedSMEM_offset_0_alias, 0, 64
	.other		__nv_reservedSMEM_offset_0_alias,@"STO_CUDA_RESERVED_SHARED STV_DEFAULT"
__nv_reservedSMEM_offset_0_alias:
	.zero		0
	.zero		64


//--------------------- .nv.constant0._Z21add_correction_kernelP7double2PK6float2i --------------------------
	.section	.nv.constant0._Z21add_correction_kernelP7double2PK6float2i,"a",@progbits
	.sectionflags	@""
	.align	4
.nv.constant0._Z21add_correction_kernelP7double2PK6float2i:
	.zero		916


//--------------------- .nv.constant0._Z23compute_residual_kernelPK7double2S1_S1_PS_ii --------------------------
	.section	.nv.constant0._Z23compute_residual_kernelPK7double2S1_S1_PS_ii,"a",@progbits
	.sectionflags	@""
	.align	4
.nv.constant0._Z23compute_residual_kernelPK7double2S1_S1_PS_ii:
	.zero		936


//--------------------- .nv.constant0._Z18convert_c2z_kernelPK6float2P7double2i --------------------------
	.section	.nv.constant0._Z18convert_c2z_kernelPK6float2P7double2i,"a",@progbits
	.sectionflags	@""
	.align	4
.nv.constant0._Z18convert_c2z_kernelPK6float2P7double2i:
	.zero		916


//--------------------- .nv.constant0._Z18convert_z2c_kernelPK7double2P6float2i --------------------------
	.section	.nv.constant0._Z18convert_z2c_kernelPK7double2P6float2i,"a",@progbits
	.sectionflags	@""
	.align	4
.nv.constant0._Z18convert_z2c_kernelPK7double2P6float2i:
	.zero		916


//--------------------- SYMBOLS --------------------------

	.type		.nv.reservedSmem.offset0,@object
	.size		.nv.reservedSmem.offset0,0x4
